	.headerflags	@"EF_CUDA_TEXMODE_UNIFIED EF_CUDA_64BIT_ADDRESS EF_CUDA_ACCELERATORS EF_CUDA_SM90 EF_CUDA_VIRTUAL_SM(EF_CUDA_SM90)"
	.elftype	@"ET_EXEC"


//--------------------- .nv.info                  --------------------------
	.section	.nv.info,"",@"SHT_CUDA_INFO"
	.align	4


	//----- nvinfo : EIATTR_REGCOUNT
	.align		4
        /*0000*/ 	.byte	0x04, 0x2f
        /*0002*/ 	.short	(.L_3 - .L_2)
	.align		4
.L_2:
        /*0004*/ 	.word	index@(triton_poi_fused__native_batch_norm_legit_no_training_add_46)
        /*0008*/ 	.word	0x00000020


	//----- nvinfo : EIATTR_MIN_STACK_SIZE
	.align		4
.L_3:
        /*000c*/ 	.byte	0x04, 0x12
        /*000e*/ 	.short	(.L_5 - .L_4)
	.align		4
.L_4:
        /*0010*/ 	.word	index@(triton_poi_fused__native_batch_norm_legit_no_training_add_46)
        /*0014*/ 	.word	0x00000000


	//----- nvinfo : EIATTR_FRAME_SIZE
	.align		4
.L_5:
        /*0018*/ 	.byte	0x04, 0x11
        /*001a*/ 	.short	(.L_7 - .L_6)
	.align		4
.L_6:
        /*001c*/ 	.word	index@(triton_poi_fused__native_batch_norm_legit_no_training_add_46)
        /*0020*/ 	.word	0x00000000


	//----- nvinfo : EIATTR_MIN_STACK_SIZE
	.align		4
.L_7:
        /*0024*/ 	.byte	0x04, 0x12
        /*0026*/ 	.short	(.L_9 - .L_8)
	.align		4
.L_8:
        /*0028*/ 	.word	index@(triton_poi_fused__native_batch_norm_legit_no_training_add_46)
        /*002c*/ 	.word	0x00000000
.L_9:


//--------------------- .nv.info.triton_poi_fused__native_batch_norm_legit_no_training_add_46 --------------------------
	.section	.nv.info.triton_poi_fused__native_batch_norm_legit_no_training_add_46,"",@"SHT_CUDA_INFO"
	.sectionflags	@""
	.align	4


	//----- nvinfo : EIATTR_CUDA_API_VERSION
	.align		4
        /*0000*/ 	.byte	0x04, 0x37
        /*0002*/ 	.short	(.L_11 - .L_10)
.L_10:
        /*0004*/ 	.word	0x0000007c


	//----- nvinfo : EIATTR_KPARAM_INFO
	.align		4
.L_11:
        /*0008*/ 	.byte	0x04, 0x17
        /*000a*/ 	.short	(.L_13 - .L_12)
.L_12:
        /*000c*/ 	.word	0x00000000
        /*0010*/ 	.short	0x000b
        /*0012*/ 	.short	0x0058
        /*0014*/ 	.byte	0x00, 0xf0, 0x11, 0x00


	//----- nvinfo : EIATTR_KPARAM_INFO
	.align		4
.L_13:
        /*0018*/ 	.byte	0x04, 0x17
        /*001a*/ 	.short	(.L_15 - .L_14)
.L_14:
        /*001c*/ 	.word	0x00000000
        /*0020*/ 	.short	0x000a
        /*0022*/ 	.short	0x0050
        /*0024*/ 	.byte	0x00, 0xf4, 0x21, 0x00


	//----- nvinfo : EIATTR_KPARAM_INFO
	.align		4
.L_15:
        /*0028*/ 	.byte	0x04, 0x17
        /*002a*/ 	.short	(.L_17 - .L_16)
.L_16:
        /*002c*/ 	.word	0x00000000
        /*0030*/ 	.short	0x0009
        /*0032*/ 	.short	0x0048
        /*0034*/ 	.byte	0x00, 0xf4, 0x21, 0x00


	//----- nvinfo : EIATTR_KPARAM_INFO
	.align		4
.L_17:
        /*0038*/ 	.byte	0x04, 0x17
        /*003a*/ 	.short	(.L_19 - .L_18)
.L_18:
        /*003c*/ 	.word	0x00000000
        /*0040*/ 	.short	0x0008
        /*0042*/ 	.short	0x0040
        /*0044*/ 	.byte	0x00, 0xf4, 0x21, 0x00


	//----- nvinfo : EIATTR_KPARAM_INFO
	.align		4
.L_19:
        /*0048*/ 	.byte	0x04, 0x17
        /*004a*/ 	.short	(.L_21 - .L_20)
.L_20:
        /*004c*/ 	.word	0x00000000
        /*0050*/ 	.short	0x0007
        /*0052*/ 	.short	0x0038
        /*0054*/ 	.byte	0x00, 0xf4, 0x21, 0x00


	//----- nvinfo : EIATTR_KPARAM_INFO
	.align		4
.L_21:
        /*0058*/ 	.byte	0x04, 0x17
        /*005a*/ 	.short	(.L_23 - .L_22)
.L_22:
        /*005c*/ 	.word	0x00000000
        /*0060*/ 	.short	0x0006
        /*0062*/ 	.short	0x0030
        /*0064*/ 	.byte	0x00, 0xf4, 0x21, 0x00


	//----- nvinfo : EIATTR_KPARAM_INFO
	.align		4
.L_23:
        /*0068*/ 	.byte	0x04, 0x17
        /*006a*/ 	.short	(.L_25 - .L_24)
.L_24:
        /*006c*/ 	.word	0x00000000
        /*0070*/ 	.short	0x0005
        /*0072*/ 	.short	0x0028
        /*0074*/ 	.byte	0x00, 0xf4, 0x21, 0x00


	//----- nvinfo : EIATTR_KPARAM_INFO
	.align		4
.L_25:
        /*0078*/ 	.byte	0x04, 0x17
        /*007a*/ 	.short	(.L_27 - .L_26)
.L_26:
        /*007c*/ 	.word	0x00000000
        /*0080*/ 	.short	0x0004
        /*0082*/ 	.short	0x0020
        /*0084*/ 	.byte	0x00, 0xf4, 0x21, 0x00


	//----- nvinfo : EIATTR_KPARAM_INFO
	.align		4
.L_27:
        /*0088*/ 	.byte	0x04, 0x17
        /*008a*/ 	.short	(.L_29 - .L_28)
.L_28:
        /*008c*/ 	.word	0x00000000
        /*0090*/ 	.short	0x0003
        /*0092*/ 	.short	0x0018
        /*0094*/ 	.byte	0x00, 0xf4, 0x21, 0x00


	//----- nvinfo : EIATTR_KPARAM_INFO
	.align		4
.L_29:
        /*0098*/ 	.byte	0x04, 0x17
        /*009a*/ 	.short	(.L_31 - .L_30)
.L_30:
        /*009c*/ 	.word	0x00000000
        /*00a0*/ 	.short	0x0002
        /*00a2*/ 	.short	0x0010
        /*00a4*/ 	.byte	0x00, 0xf4, 0x21, 0x00


	//----- nvinfo : EIATTR_KPARAM_INFO
	.align		4
.L_31:
        /*00a8*/ 	.byte	0x04, 0x17
        /*00aa*/ 	.short	(.L_33 - .L_32)
.L_32:
        /*00ac*/ 	.word	0x00000000
        /*00b0*/ 	.short	0x0001
        /*00b2*/ 	.short	0x0008
        /*00b4*/ 	.byte	0x00, 0xf4, 0x21, 0x00


	//----- nvinfo : EIATTR_KPARAM_INFO
	.align		4
.L_33:
        /*00b8*/ 	.byte	0x04, 0x17
        /*00ba*/ 	.short	(.L_35 - .L_34)
.L_34:
        /*00bc*/ 	.word	0x00000000
        /*00c0*/ 	.short	0x0000
        /*00c2*/ 	.short	0x0000
        /*00c4*/ 	.byte	0x00, 0xf4, 0x21, 0x00


	//----- nvinfo : EIATTR_SPARSE_MMA_MASK
	.align		4
.L_35:
        /*00c8*/ 	.byte	0x03, 0x50
        /*00ca*/ 	.short	0x0000


	//----- nvinfo : EIATTR_MAXREG_COUNT
	.align		4
        /*00cc*/ 	.byte	0x03, 0x1b
        /*00ce*/ 	.short	0x00ff


	//----- nvinfo : EIATTR_EXIT_INSTR_OFFSETS
	.align		4
        /*00d0*/ 	.byte	0x04, 0x1c
        /*00d2*/ 	.short	(.L_37 - .L_36)


	//   ....[0]....
.L_36:
        /*00d4*/ 	.word	0x000006d0


	//   ....[1]....
        /*00d8*/ 	.word	0x000006f0


	//----- nvinfo : EIATTR_REQNTID
	.align		4
.L_37:
        /*00dc*/ 	.byte	0x04, 0x10
        /*00de*/ 	.short	(.L_39 - .L_38)
.L_38:
        /*00e0*/ 	.word	0x00000080
        /*00e4*/ 	.word	0x00000001
        /*00e8*/ 	.word	0x00000001


	//----- nvinfo : EIATTR_CBANK_PARAM_SIZE
	.align		4
.L_39:
        /*00ec*/ 	.byte	0x03, 0x19
        /*00ee*/ 	.short	0x005c


	//----- nvinfo : EIATTR_PARAM_CBANK
	.align		4
        /*00f0*/ 	.byte	0x04, 0x0a
        /*00f2*/ 	.short	(.L_41 - .L_40)
	.align		4
.L_40:
        /*00f4*/ 	.word	index@(.nv.constant0.triton_poi_fused__native_batch_norm_legit_no_training_add_46)
        /*00f8*/ 	.short	0x0210
        /*00fa*/ 	.short	0x005c


	//----- nvinfo : EIATTR_SW_WAR
	.align		4
.L_41:
        /*00fc*/ 	.byte	0x04, 0x36
        /*00fe*/ 	.short	(.L_43 - .L_42)
.L_42:
        /*0100*/ 	.word	0x00000008
.L_43:


//--------------------- .nv.callgraph             --------------------------
	.section	.nv.callgraph,"",@"SHT_CUDA_CALLGRAPH"
	.align	4
	.sectionentsize	8
	.align		4
        /*0000*/ 	.word	0x00000000
	.align		4
        /*0004*/ 	.word	0xffffffff
	.align		4
        /*0008*/ 	.word	0x00000000
	.align		4
        /*000c*/ 	.word	0xfffffffe
	.align		4
        /*0010*/ 	.word	0x00000000
	.align		4
        /*0014*/ 	.word	0xfffffffd
	.align		4
        /*0018*/ 	.word	0x00000000
	.align		4
        /*001c*/ 	.word	0xfffffffc


//--------------------- .nv.constant4             --------------------------
	.section	.nv.constant4,"a",@progbits
	.align	8
	.align		8
.nv.constant4:
        /*0000*/ 	.dword	_$_str
	.align		8
        /*0008*/ 	.dword	_$_str_$_2


//--------------------- .text.triton_poi_fused__native_batch_norm_legit_no_training_add_46 --------------------------
	.section	.text.triton_poi_fused__native_batch_norm_legit_no_training_add_46,"ax",@progbits
	.align	128
        .global         triton_poi_fused__native_batch_norm_legit_no_training_add_46
        .type           triton_poi_fused__native_batch_norm_legit_no_training_add_46,@function
        .size           triton_poi_fused__native_batch_norm_legit_no_training_add_46,(.L_x_1 - triton_poi_fused__native_batch_norm_legit_no_training_add_46)
        .other          triton_poi_fused__native_batch_norm_legit_no_training_add_46,@"STO_CUDA_ENTRY STV_DEFAULT"
triton_poi_fused__native_batch_norm_legit_no_training_add_46:
.text.triton_poi_fused__native_batch_norm_legit_no_training_add_46:
[----:B------:R-:W0:Y:S01]  /*0000*/  LDC R1, c[0x0][0x28] ;  /* 0x00000a00ff017b82 */ /* 0x000e220000000800 */
[----:B------:R-:W1:Y:S07]  /*0010*/  S2R R0, SR_TID.X ;  /* 0x0000000000007919 */ /* 0x000e6e0000002100 */
[----:B------:R-:W2:Y:S01]  /*0020*/  LDC.64 R8, c[0x0][0x220] ;  /* 0x00008800ff087b82 */ /* 0x000ea20000000a00 */
[----:B------:R-:W-:Y:S01]  /*0030*/  ULDC.64 UR4, c[0x0][0x208] ;  /* 0x0000820000047ab9 */ /* 0x000fe20000000a00 */
[----:B------:R-:W3:Y:S06]  /*0040*/  S2R R3, SR_CTAID.X ;  /* 0x0000000000037919 */ /* 0x000eec0000002500 */
[----:B------:R-:W4:Y:S01]  /*0050*/  LDC.64 R10, c[0x0][0x248] ;  /* 0x00009200ff0a7b82 */ /* 0x000f220000000a00 */
[----:B------:R-:W-:-:S07]  /*0060*/  CS2R R4, SRZ ;  /* 0x0000000000047805 */ /* 0x000fce000001ff00 */
[----:B------:R-:W5:Y:S08]  /*0070*/  LDC.64 R16, c[0x0][0x218] ;  /* 0x00008600ff107b82 */ /* 0x000f700000000a00 */
[----:B------:R-:W5:Y:S01]  /*0080*/  LDC.64 R18, c[0x0][0x210] ;  /* 0x00008400ff127b82 */ /* 0x000f620000000a00 */
[----:B-1----:R-:W-:-:S07]  /*0090*/  SHF.L.U32 R0, R0, 0x1, RZ ;  /* 0x0000000100007819 */ /* 0x002fce00000006ff */
[----:B------:R-:W1:Y:S01]  /*00a0*/  LDC.64 R26, c[0x0][0x238] ;  /* 0x00008e00ff1a7b82 */ /* 0x000e620000000a00 */
[----:B------:R-:W-:-:S04]  /*00b0*/  LOP3.LUT R0, R0, 0xfe, RZ, 0xc0, !PT ;  /* 0x000000fe00007812 */ /* 0x000fc800078ec0ff */
[----:B---3--:R-:W-:-:S03]  /*00c0*/  LEA R0, R3, R0, 0x8 ;  /* 0x0000000003007211 */ /* 0x008fc600078e40ff */
[----:B------:R-:W3:Y:S01]  /*00d0*/  LDC.64 R24, c[0x0][0x240] ;  /* 0x00009000ff187b82 */ /* 0x000ee20000000a00 */
[C---:B------:R-:W-:Y:S01]  /*00e0*/  ISETP.GE.AND P0, PT, R0.reuse, 0x1600, PT ;  /* 0x000016000000780c */ /* 0x040fe20003f06270 */
[----:B------:R-:W-:-:S06]  /*00f0*/  IMAD.HI R2, R0, 0x2e8ba2e9, RZ ;  /* 0x2e8ba2e900027827 */ /* 0x000fcc00078e02ff */
[----:B------:R-:W3:Y:S01]  /*0100*/  LDC.64 R22, c[0x0][0x228] ;  /* 0x00008a00ff167b82 */ /* 0x000ee20000000a00 */
[----:B------:R-:W-:-:S04]  /*0110*/  SHF.R.U32.HI R3, RZ, 0x1f, R2 ;  /* 0x0000001fff037819 */ /* 0x000fc80000011602 */
[----:B------:R-:W-:-:S03]  /*0120*/  LEA.HI.SX32 R3, R2, R3, 0x1c ;  /* 0x0000000302037211 */ /* 0x000fc600078fe2ff */
[----:B------:R-:W3:Y:S02]  /*0130*/  LDC.64 R12, c[0x0][0x258] ;  /* 0x00009600ff0c7b82 */ /* 0x000ee40000000a00 */
[----:B------:R-:W-:Y:S01]  /*0140*/  IMAD R21, R3, -0x58, R0 ;  /* 0xffffffa803157824 */ /* 0x000fe200078e0200 */
[----:B------:R-:W-:-:S03]  /*0150*/  CS2R R2, SRZ ;  /* 0x0000000000027805 */ /* 0x000fc6000001ff00 */
[----:B--2---:R-:W-:-:S05]  /*0160*/  IMAD.WIDE R8, R21, 0x4, R8 ;  /* 0x0000000415087825 */ /* 0x004fca00078e0208 */
[----:B------:R2:W3:Y:S01]  /*0170*/  @!P0 LDG.E.EL.64 R2, desc[UR4][R8.64] ;  /* 0x0000000408028981 */ /* 0x0004e2000c2e1b00 */
[----:B----4-:R-:W-:-:S05]  /*0180*/  IMAD.WIDE R10, R21, 0x4, R10 ;  /* 0x00000004150a7825 */ /* 0x010fca00078e020a */
[----:B------:R4:W3:Y:S01]  /*0190*/  @!P0 LDG.E.EL.64 R4, desc[UR4][R10.64] ;  /* 0x000000040a048981 */ /* 0x0008e2000c2e1b00 */
[----:B------:R-:W-:Y:S02]  /*01a0*/  CS2R R14, SRZ ;  /* 0x00000000000e7805 */ /* 0x000fe4000001ff00 */
[----:B------:R-:W-:Y:S01]  /*01b0*/  CS2R R6, SRZ ;  /* 0x0000000000067805 */ /* 0x000fe2000001ff00 */
[----:B0----5:R-:W-:Y:S01]  /*01c0*/  IMAD.WIDE R18, R0, 0x4, R18 ;  /* 0x0000000400127825 */ /* 0x021fe200078e0212 */
[----:B--2---:R-:W0:Y:S03]  /*01d0*/  LDC.64 R8, c[0x0][0x230] ;  /* 0x00008c00ff087b82 */ /* 0x004e260000000a00 */
[----:B------:R-:W-:-:S05]  /*01e0*/  IMAD.WIDE R28, R21, 0x4, R16 ;  /* 0x00000004151c7825 */ /* 0x000fca00078e0210 */
[----:B----4-:R-:W2:Y:S01]  /*01f0*/  LDC.64 R10, c[0x0][0x250] ;  /* 0x00009400ff0a7b82 */ /* 0x010ea20000000a00 */
[----:B------:R-:W-:Y:S01]  /*0200*/  CS2R R16, SRZ ;  /* 0x0000000000107805 */ /* 0x000fe2000001ff00 */
[----:B-1----:R-:W-:Y:S01]  /*0210*/  IMAD.WIDE R26, R0, 0x4, R26 ;  /* 0x00000004001a7825 */ /* 0x002fe200078e021a */
[----:B------:R3:W4:Y:S04]  /*0220*/  @!P0 LDG.E.EL.64 R14, desc[UR4][R28.64] ;  /* 0x000000041c0e8981 */ /* 0x000728000c2e1b00 */
[----:B------:R1:W4:Y:S04]  /*0230*/  @!P0 LDG.E.64 R6, desc[UR4][R18.64] ;  /* 0x0000000412068981 */ /* 0x000328000c1e1b00 */
[----:B------:R5:W4:Y:S01]  /*0240*/  @!P0 LDG.E.64 R16, desc[UR4][R26.64] ;  /* 0x000000041a108981 */ /* 0x000b22000c1e1b00 */
[----:B---3--:R-:W-:Y:S01]  /*0250*/  IMAD.WIDE R28, R21, 0x4, R24 ;  /* 0x00000004151c7825 */ /* 0x008fe200078e0218 */
[----:B------:R-:W-:-:S02]  /*0260*/  CS2R R24, SRZ ;  /* 0x0000000000187805 */ /* 0x000fc4000001ff00 */
[----:B-1----:R-:W-:Y:S01]  /*0270*/  CS2R R18, SRZ ;  /* 0x0000000000127805 */ /* 0x002fe2000001ff00 */
[----:B-----5:R-:W-:-:S05]  /*0280*/  IMAD.WIDE R26, R21, 0x4, R22 ;  /* 0x00000004151a7825 */ /* 0x020fca00078e0216 */
[----:B------:R-:W3:Y:S01]  /*0290*/  @!P0 LDG.E.EL.64 R18, desc[UR4][R28.64] ;  /* 0x000000041c128981 */ /* 0x000ee2000c2e1b00 */
[----:B--2---:R-:W-:-:S03]  /*02a0*/  IMAD.WIDE R10, R21, 0x4, R10 ;  /* 0x00000004150a7825 */ /* 0x004fc600078e020a */
[----:B------:R0:W2:Y:S01]  /*02b0*/  @!P0 LDG.E.EL.64 R24, desc[UR4][R26.64] ;  /* 0x000000041a188981 */ /* 0x0000a2000c2e1b00 */
[----:B------:R-:W-:Y:S01]  /*02c0*/  CS2R R22, SRZ ;  /* 0x0000000000167805 */ /* 0x000fe2000001ff00 */
[----:B0-----:R-:W-:Y:S01]  /*02d0*/  IMAD.WIDE R26, R21, 0x4, R8 ;  /* 0x00000004151a7825 */ /* 0x001fe200078e0208 */
[----:B------:R-:W-:-:S03]  /*02e0*/  CS2R R8, SRZ ;  /* 0x0000000000087805 */ /* 0x000fc6000001ff00 */
[----:B------:R-:W-:Y:S01]  /*02f0*/  IMAD.WIDE R20, R21, 0x4, R12 ;  /* 0x0000000415147825 */ /* 0x000fe200078e020c */
[----:B------:R-:W-:Y:S01]  /*0300*/  CS2R R12, SRZ ;  /* 0x00000000000c7805 */ /* 0x000fe2000001ff00 */
[----:B------:R0:W2:Y:S04]  /*0310*/  @!P0 LDG.E.EL.64 R22, desc[UR4][R26.64] ;  /* 0x000000041a168981 */ /* 0x0000a8000c2e1b00 */
[----:B------:R1:W5:Y:S04]  /*0320*/  @!P0 LDG.E.EL.64 R8, desc[UR4][R20.64] ;  /* 0x0000000414088981 */ /* 0x000368000c2e1b00 */
[----:B------:R0:W5:Y:S01]  /*0330*/  @!P0 LDG.E.EL.64 R12, desc[UR4][R10.64] ;  /* 0x000000040a0c8981 */ /* 0x000162000c2e1b00 */
[----:B------:R-:W-:-:S06]  /*0340*/  FADD R28, R2, 0.0010000000474974513054 ;  /* 0x3a83126f021c7421 */ /* 0x000fcc0000000000 */
[----:B------:R-:W0:Y:S01]  /*0350*/  MUFU.SQRT R28, R28 ;  /* 0x0000001c001c7308 */ /* 0x000e220000002000 */
[----:B------:R-:W-:Y:S01]  /*0360*/  FADD R3, R3, 0.0010000000474974513054 ;  /* 0x3a83126f03037421 */ /* 0x000fe20000000000 */
[----:B------:R-:W-:Y:S01]  /*0370*/  FADD R4, R4, 0.0010000000474974513054 ;  /* 0x3a83126f04047421 */ /* 0x000fe20000000000 */
[----:B------:R-:W-:Y:S01]  /*0380*/  FADD R5, R5, 0.0010000000474974513054 ;  /* 0x3a83126f05057421 */ /* 0x000fe20000000000 */
[----:B------:R-:W-:-:S04]  /*0390*/  HFMA2.MMA R2, -RZ, RZ, 1.625, 0 ;  /* 0x3e800000ff027435 */ /* 0x000fc800000001ff */
[----:B------:R-:W1:Y:S01]  /*03a0*/  MUFU.SQRT R3, R3 ;  /* 0x0000000300037308 */ /* 0x000e620000002000 */
[----:B0-----:R-:W-:-:S07]  /*03b0*/  FSETP.GT.AND P5, PT, R28, 8.50705917302346158658e+37, PT ;  /* 0x7e8000001c00780b */ /* 0x001fce0003fa4000 */
[----:B------:R-:W0:Y:S01]  /*03c0*/  MUFU.SQRT R26, R4 ;  /* 0x00000004001a7308 */ /* 0x000e220000002000 */
[----:B------:R-:W-:-:S07]  /*03d0*/  FSETP.GEU.AND P1, PT, R28, 1.175494350822287508e-38, PT ;  /* 0x008000001c00780b */ /* 0x000fce0003f2e000 */
[----:B------:R-:W3:Y:S01]  /*03e0*/  MUFU.SQRT R27, R5 ;  /* 0x00000005001b7308 */ /* 0x000ee20000002000 */
[----:B-1----:R-:W-:Y:S02]  /*03f0*/  FSEL R20, R2, 1, P5 ;  /* 0x3f80000002147808 */ /* 0x002fe40002800000 */
[----:B------:R-:W-:Y:S01]  /*0400*/  FSETP.GT.AND P2, PT, R3, 8.50705917302346158658e+37, PT ;  /* 0x7e8000000300780b */ /* 0x000fe20003f44000 */
[----:B------:R-:W-:Y:S01]  /*0410*/  @P5 FMUL R28, R28, 0.25 ;  /* 0x3e8000001c1c5820 */ /* 0x000fe20000400000 */
[----:B0-----:R-:W-:-:S03]  /*0420*/  FSETP.GT.AND P4, PT, R26, 8.50705917302346158658e+37, PT ;  /* 0x7e8000001a00780b */ /* 0x001fc60003f84000 */
[----:B------:R-:W-:Y:S01]  /*0430*/  @!P1 FMUL R28, R28, 16777216 ;  /* 0x4b8000001c1c9820 */ /* 0x000fe20000400000 */
[----:B------:R-:W-:Y:S01]  /*0440*/  @!P1 FMUL R20, R20, 16777216 ;  /* 0x4b80000014149820 */ /* 0x000fe20000400000 */
[----:B------:R-:W-:Y:S02]  /*0450*/  FSETP.GEU.AND P3, PT, R3, 1.175494350822287508e-38, PT ;  /* 0x008000000300780b */ /* 0x000fe40003f6e000 */
[C---:B---3--:R-:W-:Y:S02]  /*0460*/  FSETP.GT.AND P6, PT, R27.reuse, 8.50705917302346158658e+37, PT ;  /* 0x7e8000001b00780b */ /* 0x048fe40003fc4000 */
[C---:B------:R-:W-:Y:S02]  /*0470*/  FSETP.GEU.AND P5, PT, R26.reuse, 1.175494350822287508e-38, PT ;  /* 0x008000001a00780b */ /* 0x040fe40003fae000 */
[----:B------:R-:W-:Y:S01]  /*0480*/  FSETP.GEU.AND P1, PT, R27, 1.175494350822287508e-38, PT ;  /* 0x008000001b00780b */ /* 0x000fe20003f2e000 */
[----:B------:R-:W0:Y:S01]  /*0490*/  MUFU.RCP R11, R28 ;  /* 0x0000001c000b7308 */ /* 0x000e220000001000 */
[----:B------:R-:W-:Y:S01]  /*04a0*/  @P2 FMUL R3, R3, 0.25 ;  /* 0x3e80000003032820 */ /* 0x000fe20000400000 */
[----:B------:R-:W-:-:S06]  /*04b0*/  @P4 FMUL R26, R26, 0.25 ;  /* 0x3e8000001a1a4820 */ /* 0x000fcc0000400000 */
[----:B------:R-:W-:Y:S01]  /*04c0*/  @P6 FMUL R27, R27, 0.25 ;  /* 0x3e8000001b1b6820 */ /* 0x000fe20000400000 */
[----:B------:R-:W-:Y:S01]  /*04d0*/  @!P3 FMUL R3, R3, 16777216 ;  /* 0x4b8000000303b820 */ /* 0x000fe20000400000 */
[----:B------:R-:W-:Y:S02]  /*04e0*/  @!P5 FMUL R26, R26, 16777216 ;  /* 0x4b8000001a1ad820 */ /* 0x000fe40000400000 */
[----:B------:R-:W-:Y:S01]  /*04f0*/  @!P1 FMUL R27, R27, 16777216 ;  /* 0x4b8000001b1b9820 */ /* 0x000fe20000400000 */
[----:B------:R1:W3:Y:S01]  /*0500*/  MUFU.RCP R10, R3 ;  /* 0x00000003000a7308 */ /* 0x0002e20000001000 */
[C---:B------:R-:W-:Y:S01]  /*0510*/  FSEL R21, R2.reuse, 1, P2 ;  /* 0x3f80000002157808 */ /* 0x040fe20001000000 */
[----:B0-----:R-:W-:Y:S01]  /*0520*/  FMUL R11, R11, R20 ;  /* 0x000000140b0b7220 */ /* 0x001fe20000400000 */
[C---:B------:R-:W-:Y:S02]  /*0530*/  FSEL R20, R2.reuse, 1, P4 ;  /* 0x3f80000002147808 */ /* 0x040fe40002000000 */
[----:B------:R-:W-:-:S03]  /*0540*/  FSEL R29, R2, 1, P6 ;  /* 0x3f800000021d7808 */ /* 0x000fc60003000000 */
[----:B------:R-:W0:Y:S01]  /*0550*/  MUFU.RCP R5, R26 ;  /* 0x0000001a00057308 */ /* 0x000e220000001000 */
[----:B-1----:R-:W1:Y:S07]  /*0560*/  LDC.64 R2, c[0x0][0x260] ;  /* 0x00009800ff027b82 */ /* 0x002e6e0000000a00 */
[----:B------:R-:W2:Y:S01]  /*0570*/  MUFU.RCP R4, R27 ;  /* 0x0000001b00047308 */ /* 0x000ea20000001000 */
[----:B------:R-:W-:Y:S01]  /*0580*/  @!P3 FMUL R21, R21, 16777216 ;  /* 0x4b8000001515b820 */ /* 0x000fe20000400000 */
[----:B------:R-:W-:Y:S01]  /*0590*/  @!P5 FMUL R20, R20, 16777216 ;  /* 0x4b8000001414d820 */ /* 0x000fe20000400000 */
[----:B------:R-:W-:Y:S01]  /*05a0*/  @!P1 FMUL R29, R29, 16777216 ;  /* 0x4b8000001d1d9820 */ /* 0x000fe20000400000 */
[----:B----4-:R-:W-:Y:S01]  /*05b0*/  FADD R6, -R14, R6 ;  /* 0x000000060e067221 */ /* 0x010fe20000000100 */
[----:B---3--:R-:W-:Y:S01]  /*05c0*/  FMUL R10, R10, R21 ;  /* 0x000000150a0a7220 */ /* 0x008fe20000400000 */
[----:B------:R-:W-:Y:S01]  /*05d0*/  FADD R7, -R15, R7 ;  /* 0x000000070f077221 */ /* 0x000fe20000000100 */
[----:B0-----:R-:W-:Y:S01]  /*05e0*/  FMUL R5, R5, R20 ;  /* 0x0000001405057220 */ /* 0x001fe20000400000 */
[----:B------:R-:W-:Y:S01]  /*05f0*/  FADD R16, -R18, R16 ;  /* 0x0000001012107221 */ /* 0x000fe20000000100 */
[----:B------:R-:W-:Y:S01]  /*0600*/  FADD R17, -R19, R17 ;  /* 0x0000001113117221 */ /* 0x000fe20000000100 */
[----:B------:R-:W-:Y:S01]  /*0610*/  FMUL R11, R11, R6 ;  /* 0x000000060b0b7220 */ /* 0x000fe20000400000 */
[----:B------:R-:W-:Y:S01]  /*0620*/  FMUL R10, R10, R7 ;  /* 0x000000070a0a7220 */ /* 0x000fe20000400000 */
[----:B--2---:R-:W-:Y:S01]  /*0630*/  FMUL R4, R4, R29 ;  /* 0x0000001d04047220 */ /* 0x004fe20000400000 */
[----:B------:R-:W-:-:S03]  /*0640*/  FMUL R5, R5, R16 ;  /* 0x0000001005057220 */ /* 0x000fc60000400000 */
[----:B------:R-:W-:Y:S01]  /*0650*/  FMUL R4, R4, R17 ;  /* 0x0000001104047220 */ /* 0x000fe20000400000 */
[----:B------:R-:W-:Y:S01]  /*0660*/  FFMA R11, R11, R24, R22 ;  /* 0x000000180b0b7223 */ /* 0x000fe20000000016 */
[----:B------:R-:W-:Y:S01]  /*0670*/  FFMA R10, R10, R25, R23 ;  /* 0x000000190a0a7223 */ /* 0x000fe20000000017 */
[----:B-----5:R-:W-:Y:S01]  /*0680*/  FFMA R8, R5, R12, R8 ;  /* 0x0000000c05087223 */ /* 0x020fe20000000008 */
[----:B------:R-:W-:Y:S01]  /*0690*/  FFMA R9, R4, R13, R9 ;  /* 0x0000000d04097223 */ /* 0x000fe20000000009 */
[----:B-1----:R-:W-:-:S04]  /*06a0*/  IMAD.WIDE R2, R0, 0x4, R2 ;  /* 0x0000000400027825 */ /* 0x002fc800078e0202 */
[----:B------:R-:W-:Y:S01]  /*06b0*/  FADD R8, R11, R8 ;  /* 0x000000080b087221 */ /* 0x000fe20000000000 */
[----:B------:R-:W-:Y:S01]  /*06c0*/  FADD R9, R10, R9 ;  /* 0x000000090a097221 */ /* 0x000fe20000000000 */
[----:B------:R-:W-:Y:S06]  /*06d0*/  @P0 EXIT ;  /* 0x000000000000094d */ /* 0x000fec0003800000 */
[----:B------:R-:W-:Y:S01]  /*06e0*/  STG.E.64 desc[UR4][R2.64], R8 ;  /* 0x0000000802007986 */ /* 0x000fe2000c101b04 */
[----:B------:R-:W-:Y:S05]  /*06f0*/  EXIT ;  /* 0x000000000000794d */ /* 0x000fea0003800000 */
.L_x_0:
[----:B------:R-:W-:-:S00]  /*0700*/  BRA `(.L_x_0) ;  /* 0xfffffffc00fc7947 */ /* 0x000fc0000383ffff */
[----:B------:R-:W-:-:S00]  /*0710*/  NOP ;  /* 0x0000000000007918 */ /* 0x000fc00000000000 */
        /* <DEDUP_REMOVED lines=14> */
.L_x_1:


//--------------------- .nv.global.init           --------------------------
	.section	.nv.global.init,"aw",@progbits
.nv.global.init:
	.type		_$_str,@object
	.size		_$_str,(_$_str_$_2 - _$_str)
_$_str:
        /*0000*/ 	.byte	0x5f, 0x5f, 0x43, 0x55, 0x44, 0x41, 0x5f, 0x46, 0x54, 0x5a, 0x00
	.type		_$_str_$_2,@object
	.size		_$_str_$_2,(.L_1 - _$_str_$_2)
_$_str_$_2:
        /*000b*/ 	.byte	0x5f, 0x5f, 0x43, 0x55, 0x44, 0x41, 0x5f, 0x50, 0x52, 0x45, 0x43, 0x5f, 0x53, 0x51, 0x52, 0x54
        /*001b*/ 	.byte	0x00
.L_1:


//--------------------- .nv.constant0.triton_poi_fused__native_batch_norm_legit_no_training_add_46 --------------------------
	.section	.nv.constant0.triton_poi_fused__native_batch_norm_legit_no_training_add_46,"a",@progbits
	.sectionflags	@""
	.align	4
.nv.constant0.triton_poi_fused__native_batch_norm_legit_no_training_add_46:
	.zero		620
